	.headerflags	@"EF_CUDA_TEXMODE_UNIFIED EF_CUDA_64BIT_ADDRESS EF_CUDA_ACCELERATORS EF_CUDA_SM90 EF_CUDA_VIRTUAL_SM(EF_CUDA_SM90)"
	.elftype	@"ET_EXEC"


//--------------------- .nv.info                  --------------------------
	.section	.nv.info,"",@"SHT_CUDA_INFO"
	.align	4


	//----- nvinfo : EIATTR_REGCOUNT
	.align		4
        /*0000*/ 	.byte	0x04, 0x2f
        /*0002*/ 	.short	(.L_1 - .L_0)
	.align		4
.L_0:
        /*0004*/ 	.word	index@(triton_poi_fused_8)
        /*0008*/ 	.word	0x0000001a


	//----- nvinfo : EIATTR_MIN_STACK_SIZE
	.align		4
.L_1:
        /*000c*/ 	.byte	0x04, 0x12
        /*000e*/ 	.short	(.L_3 - .L_2)
	.align		4
.L_2:
        /*0010*/ 	.word	index@(triton_poi_fused_8)
        /*0014*/ 	.word	0x00000000


	//----- nvinfo : EIATTR_FRAME_SIZE
	.align		4
.L_3:
        /*0018*/ 	.byte	0x04, 0x11
        /*001a*/ 	.short	(.L_5 - .L_4)
	.align		4
.L_4:
        /*001c*/ 	.word	index@(triton_poi_fused_8)
        /*0020*/ 	.word	0x00000000


	//----- nvinfo : EIATTR_MIN_STACK_SIZE
	.align		4
.L_5:
        /*0024*/ 	.byte	0x04, 0x12
        /*0026*/ 	.short	(.L_7 - .L_6)
	.align		4
.L_6:
        /*0028*/ 	.word	index@(triton_poi_fused_8)
        /*002c*/ 	.word	0x00000000
.L_7:


//--------------------- .nv.info.triton_poi_fused_8 --------------------------
	.section	.nv.info.triton_poi_fused_8,"",@"SHT_CUDA_INFO"
	.sectionflags	@""
	.align	4


	//----- nvinfo : EIATTR_CUDA_API_VERSION
	.align		4
        /*0000*/ 	.byte	0x04, 0x37
        /*0002*/ 	.short	(.L_9 - .L_8)
.L_8:
        /*0004*/ 	.word	0x0000007c


	//----- nvinfo : EIATTR_KPARAM_INFO
	.align		4
.L_9:
        /*0008*/ 	.byte	0x04, 0x17
        /*000a*/ 	.short	(.L_11 - .L_10)
.L_10:
        /*000c*/ 	.word	0x00000000
        /*0010*/ 	.short	0x0003
        /*0012*/ 	.short	0x0014
        /*0014*/ 	.byte	0x00, 0xf0, 0x11, 0x00


	//----- nvinfo : EIATTR_KPARAM_INFO
	.align		4
.L_11:
        /*0018*/ 	.byte	0x04, 0x17
        /*001a*/ 	.short	(.L_13 - .L_12)
.L_12:
        /*001c*/ 	.word	0x00000000
        /*0020*/ 	.short	0x0002
        /*0022*/ 	.short	0x0010
        /*0024*/ 	.byte	0x00, 0xf0, 0x11, 0x00


	//----- nvinfo : EIATTR_KPARAM_INFO
	.align		4
.L_13:
        /*0028*/ 	.byte	0x04, 0x17
        /*002a*/ 	.short	(.L_15 - .L_14)
.L_14:
        /*002c*/ 	.word	0x00000000
        /*0030*/ 	.short	0x0001
        /*0032*/ 	.short	0x0008
        /*0034*/ 	.byte	0x00, 0xf4, 0x21, 0x00


	//----- nvinfo : EIATTR_KPARAM_INFO
	.align		4
.L_15:
        /*0038*/ 	.byte	0x04, 0x17
        /*003a*/ 	.short	(.L_17 - .L_16)
.L_16:
        /*003c*/ 	.word	0x00000000
        /*0040*/ 	.short	0x0000
        /*0042*/ 	.short	0x0000
        /*0044*/ 	.byte	0x00, 0xf4, 0x21, 0x00


	//----- nvinfo : EIATTR_SPARSE_MMA_MASK
	.align		4
.L_17:
        /*0048*/ 	.byte	0x03, 0x50
        /*004a*/ 	.short	0x0000


	//----- nvinfo : EIATTR_MAXREG_COUNT
	.align		4
        /*004c*/ 	.byte	0x03, 0x1b
        /*004e*/ 	.short	0x00ff


	//----- nvinfo : EIATTR_EXIT_INSTR_OFFSETS
	.align		4
        /*0050*/ 	.byte	0x04, 0x1c
        /*0052*/ 	.short	(.L_19 - .L_18)


	//   ....[0]....
.L_18:
        /*0054*/ 	.word	0x00000540


	//   ....[1]....
        /*0058*/ 	.word	0x00000590


	//----- nvinfo : EIATTR_REQNTID
	.align		4
.L_19:
        /*005c*/ 	.byte	0x04, 0x10
        /*005e*/ 	.short	(.L_21 - .L_20)
.L_20:
        /*0060*/ 	.word	0x00000080
        /*0064*/ 	.word	0x00000001
        /*0068*/ 	.word	0x00000001


	//----- nvinfo : EIATTR_CBANK_PARAM_SIZE
	.align		4
.L_21:
        /*006c*/ 	.byte	0x03, 0x19
        /*006e*/ 	.short	0x0018


	//----- nvinfo : EIATTR_PARAM_CBANK
	.align		4
        /*0070*/ 	.byte	0x04, 0x0a
        /*0072*/ 	.short	(.L_23 - .L_22)
	.align		4
.L_22:
        /*0074*/ 	.word	index@(.nv.constant0.triton_poi_fused_8)
        /*0078*/ 	.short	0x0210
        /*007a*/ 	.short	0x0018


	//----- nvinfo : EIATTR_SW_WAR
	.align		4
.L_23:
        /*007c*/ 	.byte	0x04, 0x36
        /*007e*/ 	.short	(.L_25 - .L_24)
.L_24:
        /*0080*/ 	.word	0x00000008
.L_25:


//--------------------- .nv.callgraph             --------------------------
	.section	.nv.callgraph,"",@"SHT_CUDA_CALLGRAPH"
	.align	4
	.sectionentsize	8
	.align		4
        /*0000*/ 	.word	0x00000000
	.align		4
        /*0004*/ 	.word	0xffffffff
	.align		4
        /*0008*/ 	.word	0x00000000
	.align		4
        /*000c*/ 	.word	0xfffffffe
	.align		4
        /*0010*/ 	.word	0x00000000
	.align		4
        /*0014*/ 	.word	0xfffffffd
	.align		4
        /*0018*/ 	.word	0x00000000
	.align		4
        /*001c*/ 	.word	0xfffffffc


//--------------------- .text.triton_poi_fused_8  --------------------------
	.section	.text.triton_poi_fused_8,"ax",@progbits
	.sectionflags	@"SHF_BARRIERS=1"
	.align	128
        .global         triton_poi_fused_8
        .type           triton_poi_fused_8,@function
        .size           triton_poi_fused_8,(.L_x_1 - triton_poi_fused_8)
        .other          triton_poi_fused_8,@"STO_CUDA_ENTRY STV_DEFAULT"
triton_poi_fused_8:
.text.triton_poi_fused_8:
[----:B------:R-:W0:Y:S02]  /*0000*/  LDC R1, c[0x0][0x28] ;  /* 0x00000a00ff017b82 */ /* 0x000e240000000800 */
[----:B------:R-:W1:Y:S01]  /*0010*/  S2R R18, SR_CTAID.Z ;  /* 0x0000000000127919 */ /* 0x000e620000002700 */
[----:B------:R-:W1:Y:S01]  /*0020*/  S2UR UR4, SR_CTAID.Y ;  /* 0x00000000000479c3 */ /* 0x000e620000002600 */
[----:B------:R-:W-:Y:S01]  /*0030*/  CS2R R6, SRZ ;  /* 0x0000000000067805 */ /* 0x000fe2000001ff00 */
[----:B------:R-:W-:Y:S01]  /*0040*/  ULDC.64 UR6, c[0x0][0x208] ;  /* 0x0000820000067ab9 */ /* 0x000fe20000000a00 */
[----:B------:R-:W2:Y:S01]  /*0050*/  S2R R2, SR_CTAID.X ;  /* 0x0000000000027919 */ /* 0x000ea20000002500 */
[----:B------:R-:W3:Y:S04]  /*0060*/  S2R R0, SR_TID.X ;  /* 0x0000000000007919 */ /* 0x000ee80000002100 */
[----:B------:R-:W1:Y:S08]  /*0070*/  LDC R3, c[0x0][0x10] ;  /* 0x00000400ff037b82 */ /* 0x000e700000000800 */
[----:B------:R-:W4:Y:S01]  /*0080*/  LDC.64 R8, c[0x0][0x210] ;  /* 0x00008400ff087b82 */ /* 0x000f220000000a00 */
[----:B-1----:R-:W-:-:S02]  /*0090*/  IMAD R18, R18, R3, UR4 ;  /* 0x0000000412127e24 */ /* 0x002fc4000f8e0203 */
[----:B--2---:R-:W-:Y:S02]  /*00a0*/  IMAD.SHL.U32 R2, R2, 0x10, RZ ;  /* 0x0000001002027824 */ /* 0x004fe400078e00ff */
[----:B------:R-:W-:Y:S02]  /*00b0*/  IMAD.SHL.U32 R18, R18, 0x40, RZ ;  /* 0x0000004012127824 */ /* 0x000fe400078e00ff */
[----:B---3--:R-:W-:Y:S01]  /*00c0*/  IMAD.SHL.U32 R3, R0, 0x4, RZ ;  /* 0x0000000400037824 */ /* 0x008fe200078e00ff */
[----:B------:R-:W-:-:S04]  /*00d0*/  SHF.R.U32.HI R17, RZ, 0x2, R0 ;  /* 0x00000002ff117819 */ /* 0x000fc80000011600 */
[----:B------:R-:W-:Y:S02]  /*00e0*/  LOP3.LUT R11, R2, 0xc, R3, 0xf8, !PT ;  /* 0x0000000c020b7812 */ /* 0x000fe400078ef803 */
[----:B------:R-:W-:Y:S02]  /*00f0*/  SGXT.U32 R17, R17, 0x5 ;  /* 0x000000051111781a */ /* 0x000fe40000000000 */
[----:B------:R-:W-:Y:S02]  /*0100*/  ISETP.GE.AND P0, PT, R11, 0x10, PT ;  /* 0x000000100b00780c */ /* 0x000fe40003f06270 */
[----:B------:R-:W-:Y:S02]  /*0110*/  LOP3.LUT R5, R18, R17, RZ, 0xfc, !PT ;  /* 0x0000001112057212 */ /* 0x000fe400078efcff */
[----:B------:R-:W-:Y:S02]  /*0120*/  LOP3.LUT R10, R18, 0x20, R17, 0xfe, !PT ;  /* 0x00000020120a7812 */ /* 0x000fe400078efe11 */
[C---:B------:R-:W-:Y:S01]  /*0130*/  ISETP.LT.AND P1, PT, R5.reuse, 0x10000, !P0 ;  /* 0x000100000500780c */ /* 0x040fe20004721270 */
[--C-:B------:R-:W-:Y:S01]  /*0140*/  IMAD R13, R5, 0x10, R11.reuse ;  /* 0x00000010050d7824 */ /* 0x100fe200078e020b */
[C---:B------:R-:W-:Y:S01]  /*0150*/  ISETP.LT.AND P0, PT, R10.reuse, 0x10000, !P0 ;  /* 0x000100000a00780c */ /* 0x040fe20004701270 */
[----:B------:R-:W-:Y:S01]  /*0160*/  IMAD R15, R10, 0x10, R11 ;  /* 0x000000100a0f7824 */ /* 0x000fe200078e020b */
[----:B------:R-:W-:Y:S01]  /*0170*/  CS2R R4, SRZ ;  /* 0x0000000000047805 */ /* 0x000fe2000001ff00 */
[----:B----4-:R-:W-:Y:S01]  /*0180*/  IMAD.WIDE R12, R13, 0x4, R8 ;  /* 0x000000040d0c7825 */ /* 0x010fe200078e0208 */
[----:B------:R-:W-:-:S03]  /*0190*/  CS2R R10, SRZ ;  /* 0x00000000000a7805 */ /* 0x000fc6000001ff00 */
[----:B------:R-:W-:Y:S01]  /*01a0*/  IMAD.WIDE R14, R15, 0x4, R8 ;  /* 0x000000040f0e7825 */ /* 0x000fe200078e0208 */
[----:B------:R-:W-:-:S03]  /*01b0*/  CS2R R8, SRZ ;  /* 0x0000000000087805 */ /* 0x000fc6000001ff00 */
[----:B------:R1:W2:Y:S04]  /*01c0*/  @P1 LDG.E.EL.128 R4, desc[UR6][R12.64] ;  /* 0x000000060c041981 */ /* 0x0002a8000c2e1d00 */
[----:B------:R3:W4:Y:S01]  /*01d0*/  @P0 LDG.E.EL.128 R8, desc[UR6][R14.64] ;  /* 0x000000060e080981 */ /* 0x000722000c2e1d00 */
[----:B------:R-:W5:Y:S01]  /*01e0*/  S2UR UR5, SR_CgaCtaId ;  /* 0x00000000000579c3 */ /* 0x000f620000008800 */
[C---:B------:R-:W-:Y:S01]  /*01f0*/  IMAD.SHL.U32 R16, R0.reuse, 0x100, RZ ;  /* 0x0000010000107824 */ /* 0x040fe200078e00ff */
[----:B------:R-:W-:Y:S01]  /*0200*/  UMOV UR4, 0x400 ;  /* 0x0000040000047882 */ /* 0x000fe20000000000 */
[----:B------:R-:W-:Y:S02]  /*0210*/  LOP3.LUT R23, R0, 0x70, RZ, 0xc0, !PT ;  /* 0x0000007000177812 */ /* 0x000fe400078ec0ff */
[----:B------:R-:W-:-:S02]  /*0220*/  SHF.R.U32.HI R0, RZ, 0x4, R0 ;  /* 0x00000004ff007819 */ /* 0x000fc40000011600 */
[----:B------:R-:W-:-:S04]  /*0230*/  LOP3.LUT R16, R16, 0x300, RZ, 0xc0, !PT ;  /* 0x0000030010107812 */ /* 0x000fc800078ec0ff */
[C---:B-1----:R-:W-:Y:S02]  /*0240*/  LOP3.LUT R12, R16.reuse, 0x40, RZ, 0xfc, !PT ;  /* 0x00000040100c7812 */ /* 0x042fe400078efcff */
[C---:B------:R-:W-:Y:S02]  /*0250*/  LOP3.LUT R13, R16.reuse, 0x80, RZ, 0xfc, !PT ;  /* 0x00000080100d7812 */ /* 0x040fe400078efcff */
[C---:B------:R-:W-:Y:S02]  /*0260*/  LOP3.LUT R17, R16.reuse, R17, RZ, 0xfc, !PT ;  /* 0x0000001110117212 */ /* 0x040fe400078efcff */
[----:B------:R-:W-:Y:S01]  /*0270*/  LOP3.LUT R19, R16, 0xc0, RZ, 0xfc, !PT ;  /* 0x000000c010137812 */ /* 0x000fe200078efcff */
[----:B-----5:R-:W-:-:S06]  /*0280*/  UPRMT UR4, UR5, 0x654, UR4 ;  /* 0x0000065405047896 */ /* 0x020fcc0008000004 */
[----:B------:R-:W-:Y:S01]  /*0290*/  LEA.HI R16, R16, UR4, RZ, 0x1e ;  /* 0x0000000410107c11 */ /* 0x000fe2000f8ff0ff */
[----:B------:R-:W-:Y:S01]  /*02a0*/  VIADD R23, R23, UR4 ;  /* 0x0000000417177c36 */ /* 0x000fe20008000000 */
[----:B------:R-:W-:Y:S02]  /*02b0*/  LEA.HI R12, R12, UR4, RZ, 0x1e ;  /* 0x000000040c0c7c11 */ /* 0x000fe4000f8ff0ff */
[----:B---3--:R-:W-:Y:S02]  /*02c0*/  LEA.HI R14, R13, UR4, RZ, 0x1e ;  /* 0x000000040d0e7c11 */ /* 0x008fe4000f8ff0ff */
[----:B------:R-:W-:Y:S01]  /*02d0*/  LEA.HI R22, R19, UR4, RZ, 0x1e ;  /* 0x0000000413167c11 */ /* 0x000fe2000f8ff0ff */
[----:B------:R-:W-:Y:S01]  /*02e0*/  IMAD R19, R17, 0x4, R16 ;  /* 0x0000000411137824 */ /* 0x000fe200078e0210 */
[----:B------:R-:W-:Y:S01]  /*02f0*/  LOP3.LUT R16, R3, 0x1fc, RZ, 0xc0, !PT ;  /* 0x000001fc03107812 */ /* 0x000fe200078ec0ff */
[C---:B------:R-:W-:Y:S01]  /*0300*/  IMAD R20, R17.reuse, 0x4, R12 ;  /* 0x0000000411147824 */ /* 0x040fe200078e020c */
[----:B------:R-:W-:Y:S01]  /*0310*/  LOP3.LUT R3, R18, 0x3c, R3, 0xf8, !PT ;  /* 0x0000003c12037812 */ /* 0x000fe200078ef803 */
[----:B------:R-:W-:-:S02]  /*0320*/  IMAD R21, R17, 0x4, R14 ;  /* 0x0000000411157824 */ /* 0x000fc400078e020e */
[----:B------:R-:W-:Y:S01]  /*0330*/  IMAD R22, R17, 0x4, R22 ;  /* 0x0000000411167824 */ /* 0x000fe200078e0216 */
[----:B------:R-:W-:Y:S01]  /*0340*/  ISETP.GE.AND P0, PT, R3, 0x10000, PT ;  /* 0x000100000300780c */ /* 0x000fe20003f06270 */
[----:B------:R-:W-:Y:S01]  /*0350*/  IMAD R12, R16, 0x4, R23 ;  /* 0x00000004100c7824 */ /* 0x000fe200078e0217 */
[----:B--2---:R-:W-:Y:S04]  /*0360*/  STS [R19], R4 ;  /* 0x0000000413007388 */ /* 0x004fe80000000800 */
[----:B------:R1:W-:Y:S04]  /*0370*/  STS [R20+0x100], R5 ;  /* 0x0001000514007388 */ /* 0x0003e80000000800 */
[----:B------:R2:W-:Y:S04]  /*0380*/  STS [R21+0x200], R6 ;  /* 0x0002000615007388 */ /* 0x0005e80000000800 */
[----:B------:R3:W-:Y:S01]  /*0390*/  STS [R22+0x300], R7 ;  /* 0x0003000716007388 */ /* 0x0007e20000000800 */
[----:B-1----:R-:W1:Y:S03]  /*03a0*/  LDC.64 R4, c[0x0][0x218] ;  /* 0x00008600ff047b82 */ /* 0x002e660000000a00 */
[----:B----4-:R-:W-:Y:S01]  /*03b0*/  STS [R19+0x80], R8 ;  /* 0x0000800813007388 */ /* 0x010fe20000000800 */
[----:B--2---:R-:W-:-:S03]  /*03c0*/  SHF.R.S32.HI R6, RZ, 0x1f, R3 ;  /* 0x0000001fff067819 */ /* 0x004fc60000011403 */
[----:B------:R-:W-:Y:S01]  /*03d0*/  STS [R20+0x180], R9 ;  /* 0x0001800914007388 */ /* 0x000fe20000000800 */
[----:B------:R-:W-:-:S03]  /*03e0*/  LEA.HI R6, R6, R3, RZ, 0x7 ;  /* 0x0000000306067211 */ /* 0x000fc600078f38ff */
[----:B------:R-:W-:Y:S01]  /*03f0*/  STS [R21+0x280], R10 ;  /* 0x0002800a15007388 */ /* 0x000fe20000000800 */
[----:B---3--:R-:W-:Y:S01]  /*0400*/  SGXT.U32 R7, R0, 0x3 ;  /* 0x000000030007781a */ /* 0x008fe20000000000 */
[C---:B------:R-:W-:Y:S02]  /*0410*/  IMAD.SHL.U32 R0, R6.reuse, 0x10, RZ ;  /* 0x0000001006007824 */ /* 0x040fe400078e00ff */
[----:B------:R-:W-:Y:S01]  /*0420*/  STS [R22+0x380], R11 ;  /* 0x0003800b16007388 */ /* 0x000fe20000000800 */
[----:B------:R-:W-:Y:S02]  /*0430*/  LOP3.LUT R6, R6, 0xffffff80, RZ, 0xc0, !PT ;  /* 0xffffff8006067812 */ /* 0x000fe400078ec0ff */
[----:B------:R-:W-:Y:S01]  /*0440*/  LOP3.LUT R7, R2, R7, RZ, 0xfc, !PT ;  /* 0x0000000702077212 */ /* 0x000fe200078efcff */
[----:B------:R-:W-:Y:S01]  /*0450*/  BAR.SYNC.DEFER_BLOCKING 0x0 ;  /* 0x0000000000007b1d */ /* 0x000fe20000010000 */
[----:B------:R-:W-:Y:S02]  /*0460*/  LOP3.LUT R0, R0, 0xfffff800, RZ, 0xc0, !PT ;  /* 0xfffff80000007812 */ /* 0x000fe400078ec0ff */
[----:B------:R-:W-:-:S02]  /*0470*/  LOP3.LUT R2, R16, 0x200, RZ, 0xfc, !PT ;  /* 0x0000020010027812 */ /* 0x000fc400078efcff */
[----:B------:R-:W-:Y:S02]  /*0480*/  IADD3 R6, R0, R3, -R6 ;  /* 0x0000000300067210 */ /* 0x000fe40007ffe806 */
[C---:B------:R-:W-:Y:S02]  /*0490*/  LOP3.LUT R0, R7.reuse, 0x8, RZ, 0xfc, !PT ;  /* 0x0000000807007812 */ /* 0x040fe400078efcff */
[----:B------:R-:W-:Y:S01]  /*04a0*/  SHF.R.U32.HI R2, RZ, 0x2, R2 ;  /* 0x00000002ff027819 */ /* 0x000fe20000011602 */
[C---:B------:R-:W-:Y:S01]  /*04b0*/  IMAD R3, R7.reuse, 0x80, R6 ;  /* 0x0000008007037824 */ /* 0x040fe200078e0206 */
[----:B------:R-:W-:Y:S02]  /*04c0*/  ISETP.LT.AND P1, PT, R7, 0x10, !P0 ;  /* 0x000000100700780c */ /* 0x000fe40004721270 */
[----:B------:R-:W-:Y:S02]  /*04d0*/  ISETP.LT.AND P0, PT, R0, 0x10, !P0 ;  /* 0x000000100000780c */ /* 0x000fe40004701270 */
[----:B------:R-:W-:-:S05]  /*04e0*/  LOP3.LUT R2, R2, 0xf0, RZ, 0xc0, !PT ;  /* 0x000000f002027812 */ /* 0x000fca00078ec0ff */
[----:B------:R-:W-:Y:S02]  /*04f0*/  VIADD R7, R2, UR4 ;  /* 0x0000000402077c36 */ /* 0x000fe40008000000 */
[----:B-1----:R-:W-:Y:S01]  /*0500*/  IMAD.WIDE R2, R3, 0x4, R4 ;  /* 0x0000000403027825 */ /* 0x002fe200078e0204 */
[----:B------:R-:W1:Y:S03]  /*0510*/  LDS.128 R12, [R12] ;  /* 0x000000000c0c7984 */ /* 0x000e660000000c00 */
[----:B------:R-:W-:Y:S01]  /*0520*/  IMAD R7, R16, 0x4, R7 ;  /* 0x0000000410077824 */ /* 0x000fe200078e0207 */
[----:B-1----:R1:W-:Y:S01]  /*0530*/  @P1 STG.E.128 desc[UR6][R2.64], R12 ;  /* 0x0000000c02001986 */ /* 0x0023e2000c101d06 */
[----:B------:R-:W-:Y:S05]  /*0540*/  @!P0 EXIT ;  /* 0x000000000000894d */ /* 0x000fea0003800000 */
[----:B------:R-:W0:Y:S01]  /*0550*/  LDS.128 R8, [R7+0x800] ;  /* 0x0008000007087984 */ /* 0x000e220000000c00 */
[----:B-1----:R-:W-:-:S04]  /*0560*/  IMAD R3, R0, 0x80, R6 ;  /* 0x0000008000037824 */ /* 0x002fc800078e0206 */
[----:B------:R-:W-:-:S05]  /*0570*/  IMAD.WIDE R4, R3, 0x4, R4 ;  /* 0x0000000403047825 */ /* 0x000fca00078e0204 */
[----:B0-----:R-:W-:Y:S01]  /*0580*/  STG.E.128 desc[UR6][R4.64], R8 ;  /* 0x0000000804007986 */ /* 0x001fe2000c101d06 */
[----:B------:R-:W-:Y:S05]  /*0590*/  EXIT ;  /* 0x000000000000794d */ /* 0x000fea0003800000 */
.L_x_0:
[----:B------:R-:W-:-:S00]  /*05a0*/  BRA `(.L_x_0) ;  /* 0xfffffffc00fc7947 */ /* 0x000fc0000383ffff */
[----:B------:R-:W-:-:S00]  /*05b0*/  NOP ;  /* 0x0000000000007918 */ /* 0x000fc00000000000 */
        /* <DEDUP_REMOVED lines=12> */
.L_x_1:


//--------------------- .nv.shared.triton_poi_fused_8 --------------------------
	.section	.nv.shared.triton_poi_fused_8,"aw",@nobits
	.sectionflags	@""
	.align	16
	.zero		1024


//--------------------- .nv.constant0.triton_poi_fused_8 --------------------------
	.section	.nv.constant0.triton_poi_fused_8,"a",@progbits
	.sectionflags	@""
	.align	4
.nv.constant0.triton_poi_fused_8:
	.zero		552
